	.headerflags	@"EF_CUDA_TEXMODE_UNIFIED EF_CUDA_64BIT_ADDRESS EF_CUDA_SM86 EF_CUDA_VIRTUAL_SM(EF_CUDA_SM86)"
	.elftype	@"ET_EXEC"


//--------------------- .nv.info                  --------------------------
	.section	.nv.info,"",@"SHT_CUDA_INFO"
	.align	4


	//----- nvinfo : EIATTR_REGCOUNT
	.align		4
        /*0000*/ 	.byte	0x04, 0x2f
        /*0002*/ 	.short	(.L_1 - .L_0)
	.align		4
.L_0:
        /*0004*/ 	.word	index@(triton_mm)
        /*0008*/ 	.word	0x00000040


	//----- nvinfo : EIATTR_MIN_STACK_SIZE
	.align		4
.L_1:
        /*000c*/ 	.byte	0x04, 0x12
        /*000e*/ 	.short	(.L_3 - .L_2)
	.align		4
.L_2:
        /*0010*/ 	.word	index@(triton_mm)
        /*0014*/ 	.word	0x00000000


	//----- nvinfo : EIATTR_FRAME_SIZE
	.align		4
.L_3:
        /*0018*/ 	.byte	0x04, 0x11
        /*001a*/ 	.short	(.L_5 - .L_4)
	.align		4
.L_4:
        /*001c*/ 	.word	index@(triton_mm)
        /*0020*/ 	.word	0x00000000


	//----- nvinfo : EIATTR_MIN_STACK_SIZE
	.align		4
.L_5:
        /*0024*/ 	.byte	0x04, 0x12
        /*0026*/ 	.short	(.L_7 - .L_6)
	.align		4
.L_6:
        /*0028*/ 	.word	index@(triton_mm)
        /*002c*/ 	.word	0x00000000
.L_7:


//--------------------- .nv.info.triton_mm        --------------------------
	.section	.nv.info.triton_mm,"",@"SHT_CUDA_INFO"
	.sectionflags	@""
	.align	4


	//----- nvinfo : EIATTR_CUDA_API_VERSION
	.align		4
        /*0000*/ 	.byte	0x04, 0x37
        /*0002*/ 	.short	(.L_9 - .L_8)
.L_8:
        /*0004*/ 	.word	0x0000007c


	//----- nvinfo : EIATTR_SW2861232_WAR
	.align		4
.L_9:
        /*0008*/ 	.byte	0x01, 0x35
	.zero		2


	//----- nvinfo : EIATTR_PARAM_CBANK
	.align		4
        /*000c*/ 	.byte	0x04, 0x0a
        /*000e*/ 	.short	(.L_11 - .L_10)
	.align		4
.L_10:
        /*0010*/ 	.word	index@(.nv.constant0.triton_mm)
        /*0014*/ 	.short	0x0160
        /*0016*/ 	.short	0x0020


	//----- nvinfo : EIATTR_CBANK_PARAM_SIZE
	.align		4
.L_11:
        /*0018*/ 	.byte	0x03, 0x19
        /*001a*/ 	.short	0x0020


	//----- nvinfo : EIATTR_KPARAM_INFO
	.align		4
        /*001c*/ 	.byte	0x04, 0x17
        /*001e*/ 	.short	(.L_13 - .L_12)
.L_12:
        /*0020*/ 	.word	0x00000000
        /*0024*/ 	.short	0x0003
        /*0026*/ 	.short	0x0018
        /*0028*/ 	.byte	0x00, 0xf4, 0x21, 0x00


	//----- nvinfo : EIATTR_KPARAM_INFO
	.align		4
.L_13:
        /*002c*/ 	.byte	0x04, 0x17
        /*002e*/ 	.short	(.L_15 - .L_14)
.L_14:
        /*0030*/ 	.word	0x00000000
        /*0034*/ 	.short	0x0002
        /*0036*/ 	.short	0x0010
        /*0038*/ 	.byte	0x00, 0xf4, 0x21, 0x00


	//----- nvinfo : EIATTR_KPARAM_INFO
	.align		4
.L_15:
        /*003c*/ 	.byte	0x04, 0x17
        /*003e*/ 	.short	(.L_17 - .L_16)
.L_16:
        /*0040*/ 	.word	0x00000000
        /*0044*/ 	.short	0x0001
        /*0046*/ 	.short	0x0008
        /*0048*/ 	.byte	0x00, 0xf4, 0x21, 0x00


	//----- nvinfo : EIATTR_KPARAM_INFO
	.align		4
.L_17:
        /*004c*/ 	.byte	0x04, 0x17
        /*004e*/ 	.short	(.L_19 - .L_18)
.L_18:
        /*0050*/ 	.word	0x00000000
        /*0054*/ 	.short	0x0000
        /*0056*/ 	.short	0x0000
        /*0058*/ 	.byte	0x00, 0xf4, 0x21, 0x00


	//----- nvinfo : EIATTR_MAXREG_COUNT
	.align		4
.L_19:
        /*005c*/ 	.byte	0x03, 0x1b
        /*005e*/ 	.short	0x00ff


	//----- nvinfo : EIATTR_EXIT_INSTR_OFFSETS
	.align		4
        /*0060*/ 	.byte	0x04, 0x1c
        /*0062*/ 	.short	(.L_21 - .L_20)


	//   ....[0]....
.L_20:
        /*0064*/ 	.word	0x00003390


	//   ....[1]....
        /*0068*/ 	.word	0x000033e0


	//----- nvinfo : EIATTR_REQNTID
	.align		4
.L_21:
        /*006c*/ 	.byte	0x04, 0x10
        /*006e*/ 	.short	(.L_23 - .L_22)
.L_22:
        /*0070*/ 	.word	0x00000040
        /*0074*/ 	.word	0x00000001
        /*0078*/ 	.word	0x00000001
.L_23:


//--------------------- .nv.callgraph             --------------------------
	.section	.nv.callgraph,"",@"SHT_CUDA_CALLGRAPH"
	.align	4
	.sectionentsize	8
	.align		4
        /*0000*/ 	.word	0x00000000
	.align		4
        /*0004*/ 	.word	0xffffffff
	.align		4
        /*0008*/ 	.word	0x00000000
	.align		4
        /*000c*/ 	.word	0xfffffffe
	.align		4
        /*0010*/ 	.word	0x00000000
	.align		4
        /*0014*/ 	.word	0xfffffffd
	.align		4
        /*0018*/ 	.word	0x00000000
	.align		4
        /*001c*/ 	.word	0xfffffffc


//--------------------- .nv.rel.action            --------------------------
	.section	.nv.rel.action,"",@"SHT_CUDA_RELOCINFO"
	.align	8
	.sectionentsize	8
        /*0000*/ 	.byte	0x73, 0x00, 0x00, 0x00, 0x00, 0x00, 0x00, 0x00, 0x00, 0x00, 0x00, 0x11, 0x25, 0x00, 0x05, 0x36


//--------------------- .nv.constant0.triton_mm   --------------------------
	.section	.nv.constant0.triton_mm,"a",@progbits
	.sectionflags	@""
	.align	4
.nv.constant0.triton_mm:
	.zero		384


//--------------------- .text.triton_mm           --------------------------
	.section	.text.triton_mm,"ax",@progbits
	.sectionflags	@"SHF_BARRIERS=1"
	.sectioninfo	@"SHI_REGISTERS=64"
	.align	128
        .global         triton_mm
        .type           triton_mm,@function
        .size           triton_mm,(.L_x_1 - triton_mm)
        .other          triton_mm,@"STO_CUDA_ENTRY STV_DEFAULT"
triton_mm:
.text.triton_mm:
[----:B------:R-:W-:Y:S02]  /*0000*/  IMAD.MOV.U32 R1, RZ, RZ, c[0x0][0x28] ;  /* 0x00000a00ff017624 */ /* 0x000fe400078e00ff */
[----:B------:R-:W0:Y:S01]  /*0010*/  S2R R9, SR_CTAID.X ;  /* 0x0000000000097919 */ /* 0x000e220000002500 */
[----:B------:R-:W-:Y:S01]  /*0020*/  IMAD.MOV.U32 R5, RZ, RZ, -0x8 ;  /* 0xfffffff8ff057424 */ /* 0x000fe200078e00ff */
[----:B------:R-:W-:Y:S01]  /*0030*/  ULDC.64 UR4, c[0x0][0x118] ;  /* 0x0000460000047ab9 */ /* 0x000fe20000000a00 */
[C---:B0-----:R-:W-:Y:S01]  /*0040*/  IMAD.HI R0, R9.reuse, 0x2aaaaaab, RZ ;  /* 0x2aaaaaab09007827 */ /* 0x041fe200078e02ff */
[----:B------:R-:W-:-:S04]  /*0050*/  ISETP.GE.AND P1, PT, R9, RZ, PT ;  /* 0x000000ff0900720c */ /* 0x000fc80003f26270 */
[----:B------:R-:W-:-:S04]  /*0060*/  SHF.R.U32.HI R3, RZ, 0x1f, R0 ;  /* 0x0000001fff037819 */ /* 0x000fc80000011600 */
[----:B------:R-:W-:-:S05]  /*0070*/  LEA.HI.SX32 R0, R0, R3, 0x1b ;  /* 0x0000000300007211 */ /* 0x000fca00078fdaff */
[C---:B------:R-:W-:Y:S02]  /*0080*/  IMAD R2, R0.reuse, R5, 0x3 ;  /* 0x0000000300027424 */ /* 0x040fe400078e0205 */
[----:B------:R-:W-:-:S03]  /*0090*/  IMAD R7, R0, -0xc0, R9 ;  /* 0xffffff4000077824 */ /* 0x000fc600078e0209 */
[----:B------:R-:W-:Y:S02]  /*00a0*/  IMNMX R4, R2, 0x8, PT ;  /* 0x0000000802047817 */ /* 0x000fe40003800200 */
[----:B------:R-:W-:Y:S02]  /*00b0*/  IABS R10, R7 ;  /* 0x00000007000a7213 */ /* 0x000fe40000000000 */
[-C--:B------:R-:W-:Y:S02]  /*00c0*/  IABS R8, R4.reuse ;  /* 0x0000000400087213 */ /* 0x080fe40000000000 */
[-C--:B------:R-:W-:Y:S02]  /*00d0*/  IABS R6, R4.reuse ;  /* 0x0000000400067213 */ /* 0x080fe40000000000 */
[----:B------:R-:W0:Y:S01]  /*00e0*/  I2F.RP R5, R8 ;  /* 0x0000000800057306 */ /* 0x000e220000209400 */
[----:B------:R-:W-:Y:S02]  /*00f0*/  LOP3.LUT R7, R7, R4, RZ, 0x3c, !PT ;  /* 0x0000000407077212 */ /* 0x000fe400078e3cff */
[----:B------:R-:W-:-:S05]  /*0100*/  IMAD.MOV R6, RZ, RZ, -R6 ;  /* 0x000000ffff067224 */ /* 0x000fca00078e0a06 */
[----:B0-----:R-:W0:Y:S02]  /*0110*/  MUFU.RCP R5, R5 ;  /* 0x0000000500057308 */ /* 0x001e240000001000 */
[----:B0-----:R-:W-:Y:S02]  /*0120*/  IADD3 R2, R5, 0xffffffe, RZ ;  /* 0x0ffffffe05027810 */ /* 0x001fe40007ffe0ff */
[----:B------:R-:W-:-:S04]  /*0130*/  IABS R5, R9 ;  /* 0x0000000900057213 */ /* 0x000fc80000000000 */
[----:B------:R0:W1:Y:S02]  /*0140*/  F2I.FTZ.U32.TRUNC.NTZ R3, R2 ;  /* 0x0000000200037305 */ /* 0x000064000021f000 */
[----:B0-----:R-:W-:Y:S02]  /*0150*/  IMAD.MOV.U32 R2, RZ, RZ, RZ ;  /* 0x000000ffff027224 */ /* 0x001fe400078e00ff */
[----:B-1----:R-:W-:-:S04]  /*0160*/  IMAD.MOV R11, RZ, RZ, -R3 ;  /* 0x000000ffff0b7224 */ /* 0x002fc800078e0a03 */
[----:B------:R-:W-:-:S04]  /*0170*/  IMAD R11, R11, R8, RZ ;  /* 0x000000080b0b7224 */ /* 0x000fc800078e02ff */
[----:B------:R-:W-:-:S06]  /*0180*/  IMAD.HI.U32 R3, R3, R11, R2 ;  /* 0x0000000b03037227 */ /* 0x000fcc00078e0002 */
[----:B------:R-:W-:-:S04]  /*0190*/  IMAD.HI.U32 R2, R3, R5, RZ ;  /* 0x0000000503027227 */ /* 0x000fc800078e00ff */
[----:B------:R-:W-:Y:S02]  /*01a0*/  IMAD R5, R2, R6, R5 ;  /* 0x0000000602057224 */ /* 0x000fe400078e0205 */
[----:B------:R-:W-:Y:S01]  /*01b0*/  IMAD.HI.U32 R3, R3, R10, RZ ;  /* 0x0000000a03037227 */ /* 0x000fe200078e00ff */
[----:B------:R-:W0:Y:S02]  /*01c0*/  S2R R2, SR_TID.X ;  /* 0x0000000000027919 */ /* 0x000e240000002100 */
[----:B------:R-:W-:Y:S01]  /*01d0*/  ISETP.GT.U32.AND P0, PT, R8, R5, PT ;  /* 0x000000050800720c */ /* 0x000fe20003f04070 */
[----:B------:R-:W-:-:S05]  /*01e0*/  IMAD R6, R3, R6, R10 ;  /* 0x0000000603067224 */ /* 0x000fca00078e020a */
[----:B------:R-:W-:-:S07]  /*01f0*/  ISETP.GT.U32.AND P3, PT, R8, R6, PT ;  /* 0x000000060800720c */ /* 0x000fce0003f64070 */
[----:B------:R-:W-:-:S05]  /*0200*/  @!P0 IMAD.IADD R5, R5, 0x1, -R8 ;  /* 0x0000000105058824 */ /* 0x000fca00078e0a08 */
[----:B------:R-:W-:Y:S01]  /*0210*/  ISETP.GT.U32.AND P0, PT, R8, R5, PT ;  /* 0x000000050800720c */ /* 0x000fe20003f04070 */
[----:B------:R-:W-:Y:S01]  /*0220*/  @!P3 IMAD.IADD R6, R6, 0x1, -R8 ;  /* 0x000000010606b824 */ /* 0x000fe200078e0a08 */
[----:B------:R-:W-:Y:S02]  /*0230*/  @!P3 IADD3 R3, R3, 0x1, RZ ;  /* 0x000000010303b810 */ /* 0x000fe40007ffe0ff */
[----:B------:R-:W-:Y:S02]  /*0240*/  ISETP.NE.AND P3, PT, R4, RZ, PT ;  /* 0x000000ff0400720c */ /* 0x000fe40003f65270 */
[----:B------:R-:W-:Y:S02]  /*0250*/  ISETP.GE.U32.AND P2, PT, R6, R8, PT ;  /* 0x000000080600720c */ /* 0x000fe40003f46070 */
[----:B------:R-:W-:Y:S02]  /*0260*/  LOP3.LUT R4, RZ, R4, RZ, 0x33, !PT ;  /* 0x00000004ff047212 */ /* 0x000fe400078e33ff */
[----:B0-----:R-:W-:-:S03]  /*0270*/  LOP3.LUT R50, R2, 0x10, RZ, 0xc0, !PT ;  /* 0x0000001002327812 */ /* 0x001fc600078ec0ff */
[----:B------:R-:W-:Y:S01]  /*0280*/  @!P0 IMAD.IADD R5, R5, 0x1, -R8 ;  /* 0x0000000105058824 */ /* 0x000fe200078e0a08 */
[----:B------:R-:W-:Y:S02]  /*0290*/  ISETP.GE.AND P0, PT, R7, RZ, PT ;  /* 0x000000ff0700720c */ /* 0x000fe40003f06270 */
[----:B------:R-:W-:Y:S01]  /*02a0*/  SHF.R.U32.HI R7, RZ, 0x1, R2 ;  /* 0x00000001ff077819 */ /* 0x000fe20000011602 */
[----:B------:R-:W-:Y:S01]  /*02b0*/  @!P1 IMAD.MOV R5, RZ, RZ, -R5 ;  /* 0x000000ffff059224 */ /* 0x000fe200078e0a05 */
[----:B------:R-:W-:Y:S02]  /*02c0*/  SHF.R.U32.HI R6, RZ, 0x1, R50 ;  /* 0x00000001ff067819 */ /* 0x000fe40000011632 */
[----:B------:R-:W-:Y:S02]  /*02d0*/  @P2 IADD3 R3, R3, 0x1, RZ ;  /* 0x0000000103032810 */ /* 0x000fe40007ffe0ff */
[----:B------:R-:W-:Y:S02]  /*02e0*/  SEL R5, R4, R5, !P3 ;  /* 0x0000000504057207 */ /* 0x000fe40005800000 */
[----:B------:R-:W-:-:S03]  /*02f0*/  LOP3.LUT R7, R6, 0x17, R7, 0xf8, !PT ;  /* 0x0000001706077812 */ /* 0x000fc600078ef807 */
[----:B------:R-:W-:Y:S02]  /*0300*/  IMAD R5, R0, 0x8, R5 ;  /* 0x0000000800057824 */ /* 0x000fe400078e0205 */
[----:B------:R-:W-:Y:S02]  /*0310*/  @!P0 IMAD.MOV R3, RZ, RZ, -R3 ;  /* 0x000000ffff038224 */ /* 0x000fe400078e0a03 */
[----:B------:R-:W-:-:S03]  /*0320*/  IMAD.SHL.U32 R52, R5, 0x20, RZ ;  /* 0x0000002005347824 */ /* 0x000fc600078e00ff */
[----:B------:R-:W-:Y:S01]  /*0330*/  SEL R3, R4, R3, !P3 ;  /* 0x0000000304037207 */ /* 0x000fe20005800000 */
[----:B------:R-:W-:Y:S01]  /*0340*/  IMAD.SHL.U32 R4, R2, 0x8, RZ ;  /* 0x0000000802047824 */ /* 0x000fe200078e00ff */
[----:B------:R-:W-:-:S03]  /*0350*/  LOP3.LUT R0, R52, R7, RZ, 0xfc, !PT ;  /* 0x0000000734007212 */ /* 0x000fc600078efcff */
[----:B------:R-:W-:Y:S02]  /*0360*/  IMAD.SHL.U32 R3, R3, 0x20, RZ ;  /* 0x0000002003037824 */ /* 0x000fe400078e00ff */
[----:B------:R-:W-:-:S03]  /*0370*/  IMAD.HI R5, R0, 0x3531dec1, RZ ;  /* 0x3531dec100057827 */ /* 0x000fc600078e02ff */
[----:B------:R-:W-:Y:S02]  /*0380*/  LOP3.LUT R8, R3, R7, RZ, 0xfc, !PT ;  /* 0x0000000703087212 */ /* 0x000fe400078efcff */
[----:B------:R-:W-:-:S03]  /*0390*/  SHF.R.U32.HI R10, RZ, 0x1f, R5 ;  /* 0x0000001fff0a7819 */ /* 0x000fc60000011605 */
[----:B------:R-:W-:Y:S01]  /*03a0*/  IMAD.HI R11, R8, 0x2aaaaaab, RZ ;  /* 0x2aaaaaab080b7827 */ /* 0x000fe200078e02ff */
[----:B------:R-:W-:Y:S02]  /*03b0*/  LEA.HI R9, R5, R10, RZ, 0x1c ;  /* 0x0000000a05097211 */ /* 0x000fe400078fe0ff */
[----:B------:R-:W-:Y:S02]  /*03c0*/  LOP3.LUT R5, R4, 0x8, RZ, 0xc0, !PT ;  /* 0x0000000804057812 */ /* 0x000fe400078ec0ff */
[----:B------:R-:W-:Y:S01]  /*03d0*/  SHF.R.U32.HI R12, RZ, 0x1f, R11 ;  /* 0x0000001fff0c7819 */ /* 0x000fe2000001160b */
[----:B------:R-:W-:Y:S02]  /*03e0*/  IMAD R10, R9, -0x4d, R0 ;  /* 0xffffffb3090a7824 */ /* 0x000fe400078e0200 */
[----:B------:R-:W-:Y:S01]  /*03f0*/  IMAD.MOV.U32 R0, RZ, RZ, 0x2 ;  /* 0x00000002ff007424 */ /* 0x000fe200078e00ff */
[----:B------:R-:W-:Y:S01]  /*0400*/  LEA.HI R11, R11, R12, RZ, 0x19 ;  /* 0x0000000c0b0b7211 */ /* 0x000fe200078fc8ff */
[----:B------:R-:W-:-:S04]  /*0410*/  IMAD R61, R10, 0x300, R5 ;  /* 0x000003000a3d7824 */ /* 0x000fc800078e0205 */
[----:B------:R-:W-:Y:S02]  /*0420*/  IMAD R8, R11, -0x300, R8 ;  /* 0xfffffd000b087824 */ /* 0x000fe400078e0208 */
[----:B------:R-:W-:-:S04]  /*0430*/  IMAD.WIDE R60, R61, R0, c[0x0][0x160] ;  /* 0x000058003d3c7625 */ /* 0x000fc800078e0200 */
[----:B------:R-:W-:Y:S02]  /*0440*/  IMAD R59, R8, 0x300, R5 ;  /* 0x00000300083b7824 */ /* 0x000fe400078e0205 */
[----:B------:R-:W2:Y:S02]  /*0450*/  LDG.E.128 R8, [R60.64] ;  /* 0x000000043c087981 */ /* 0x000ea4000c1e1d00 */
[----:B------:R-:W-:Y:S02]  /*0460*/  IMAD.WIDE R58, R59, R0, c[0x0][0x168] ;  /* 0x00005a003b3a7625 */ /* 0x000fe400078e0200 */
[----:B------:R-:W-:Y:S06]  /*0470*/  BAR.SYNC.DEFER_BLOCKING 0x0 ;  /* 0x0000000000007b1d */ /* 0x000fec0000010000 */
[----:B------:R-:W3:Y:S01]  /*0480*/  LDG.E.128 R12, [R58.64] ;  /* 0x000000043a0c7981 */ /* 0x000ee2000c1e1d00 */
[----:B------:R-:W-:-:S05]  /*0490*/  LOP3.LUT R16, R2, 0x8, R4, 0x48, !PT ;  /* 0x0000000802107812 */ /* 0x000fca00078e4804 */
[----:B------:R-:W-:-:S04]  /*04a0*/  IMAD R57, R7, 0x10, R16 ;  /* 0x0000001007397824 */ /* 0x000fc800078e0210 */
[----:B------:R-:W-:Y:S01]  /*04b0*/  IMAD.SHL.U32 R57, R57, 0x2, RZ ;  /* 0x0000000239397824 */ /* 0x000fe200078e00ff */
[C---:B------:R-:W-:Y:S02]  /*04c0*/  LOP3.LUT R51, R2.reuse, 0x4, RZ, 0xc0, !PT ;  /* 0x0000000402337812 */ /* 0x040fe400078ec0ff */
[----:B------:R-:W-:-:S03]  /*04d0*/  LOP3.LUT R7, R2, 0x7, RZ, 0xc0, !PT ;  /* 0x0000000702077812 */ /* 0x000fc600078ec0ff */
[----:B------:R-:W-:Y:S01]  /*04e0*/  IMAD.SHL.U32 R17, R51, 0x2, RZ ;  /* 0x0000000233117824 */ /* 0x000fe200078e00ff */
[--C-:B------:R-:W-:Y:S02]  /*04f0*/  SHF.R.U32.HI R5, RZ, 0x2, R2.reuse ;  /* 0x00000002ff057819 */ /* 0x100fe40000011602 */
[----:B------:R-:W-:Y:S01]  /*0500*/  LOP3.LUT R16, R7, 0x10, RZ, 0xfc, !PT ;  /* 0x0000001007107812 */ /* 0x000fe200078efcff */
[----:B------:R-:W-:Y:S01]  /*0510*/  IMAD.SHL.U32 R19, R2, 0x10, RZ ;  /* 0x0000001002137824 */ /* 0x000fe200078e00ff */
[C---:B------:R-:W-:Y:S02]  /*0520*/  LOP3.LUT R6, R17.reuse, R6, RZ, 0x3c, !PT ;  /* 0x0000000611067212 */ /* 0x040fe400078e3cff */
[--C-:B------:R-:W-:Y:S02]  /*0530*/  LOP3.LUT R18, R17, 0x8, R2.reuse, 0x78, !PT ;  /* 0x0000000811127812 */ /* 0x100fe400078e7802 */
[----:B------:R-:W-:Y:S02]  /*0540*/  LOP3.LUT R7, R5, 0x8, RZ, 0xc0, !PT ;  /* 0x0000000805077812 */ /* 0x000fe400078ec0ff */
[----:B------:R-:W-:Y:S01]  /*0550*/  LOP3.LUT R17, R16, 0x8, R2, 0xf8, !PT ;  /* 0x0000000810117812 */ /* 0x000fe200078ef802 */
[----:B------:R-:W-:Y:S01]  /*0560*/  IMAD.SHL.U32 R18, R18, 0x2, RZ ;  /* 0x0000000212127824 */ /* 0x000fe200078e00ff */
[----:B------:R-:W-:-:S02]  /*0570*/  LOP3.LUT R21, R16, 0x8, R5, 0xf8, !PT ;  /* 0x0000000810157812 */ /* 0x000fc400078ef805 */
[----:B------:R-:W-:Y:S01]  /*0580*/  LOP3.LUT R7, R7, 0x7, R2, 0xf8, !PT ;  /* 0x0000000707077812 */ /* 0x000fe200078ef802 */
[----:B------:R-:W-:Y:S01]  /*0590*/  IMAD R17, R17, 0x10, R6 ;  /* 0x0000001011117824 */ /* 0x000fe200078e0206 */
[----:B------:R-:W-:Y:S01]  /*05a0*/  LOP3.LUT R19, R6, 0xf0, R19, 0xf8, !PT ;  /* 0x000000f006137812 */ /* 0x000fe200078ef813 */
[--C-:B------:R-:W-:Y:S02]  /*05b0*/  IMAD R54, R21, 0x20, R18.reuse ;  /* 0x0000002015367824 */ /* 0x100fe400078e0212 */
[----:B------:R-:W-:Y:S02]  /*05c0*/  IMAD R56, R7, 0x20, R18 ;  /* 0x0000002007387824 */ /* 0x000fe400078e0212 */
[----:B------:R-:W-:Y:S02]  /*05d0*/  IMAD.SHL.U32 R55, R19, 0x2, RZ ;  /* 0x0000000213377824 */ /* 0x000fe400078e00ff */
[----:B------:R-:W-:Y:S01]  /*05e0*/  IMAD.SHL.U32 R53, R17, 0x2, RZ ;  /* 0x0000000211357824 */ /* 0x000fe200078e00ff */
[----:B--2---:R-:W-:Y:S04]  /*05f0*/  STS.128 [R57], R8 ;  /* 0x0000000839007388 */ /* 0x004fe80000000c00 */
[----:B---3--:R0:W-:Y:S04]  /*0600*/  STS.128 [R57+0x400], R12 ;  /* 0x0004000c39007388 */ /* 0x0081e80000000c00 */
[----:B------:R-:W-:Y:S06]  /*0610*/  BAR.SYNC.DEFER_BLOCKING 0x0 ;  /* 0x0000000000007b1d */ /* 0x000fec0000010000 */
[----:B------:R-:W-:Y:S04]  /*0620*/  LDSM.16.M88.2 R20, [R56+0x400] ;  /* 0x000400003814783b */ /* 0x000fe80000000100 */
[----:B------:R-:W-:Y:S04]  /*0630*/  LDSM.16.M88.2 R10, [R54+0x400] ;  /* 0x00040000360a783b */ /* 0x000fe80000000100 */
[----:B------:R-:W1:Y:S04]  /*0640*/  LDSM.16.M88.4 R40, [R55] ;  /* 0x000000003728783b */ /* 0x000e680000000200 */
[----:B------:R-:W2:Y:S04]  /*0650*/  LDSM.16.M88.4 R36, [R53] ;  /* 0x000000003524783b */ /* 0x000ea80000000200 */
[----:B0-----:R-:W3:Y:S04]  /*0660*/  LDG.E.128 R12, [R60.64+0x20] ;  /* 0x000020043c0c7981 */ /* 0x001ee8000c1e1d00 */
[----:B------:R-:W-:Y:S06]  /*0670*/  BAR.SYNC.DEFER_BLOCKING 0x0 ;  /* 0x0000000000007b1d */ /* 0x000fec0000010000 */
[----:B------:R-:W4:Y:S04]  /*0680*/  LDG.E.128 R16, [R58.64+0x20] ;  /* 0x000020043a107981 */ /* 0x000f28000c1e1d00 */
[----:B---3--:R-:W-:Y:S04]  /*0690*/  STS.128 [R57], R12 ;  /* 0x0000000c39007388 */ /* 0x008fe80000000c00 */
[----:B----4-:R1:W-:Y:S04]  /*06a0*/  STS.128 [R57+0x400], R16 ;  /* 0x0004001039007388 */ /* 0x0103e80000000c00 */
[----:B------:R-:W-:Y:S06]  /*06b0*/  BAR.SYNC.DEFER_BLOCKING 0x0 ;  /* 0x0000000000007b1d */ /* 0x000fec0000010000 */
[----:B------:R-:W-:Y:S04]  /*06c0*/  LDSM.16.M88.2 R6, [R56+0x400] ;  /* 0x000400003806783b */ /* 0x000fe80000000100 */
[----:B------:R-:W-:Y:S04]  /*06d0*/  LDSM.16.M88.2 R8, [R54+0x400] ;  /* 0x000400003608783b */ /* 0x000fe80000000100 */
[----:B------:R-:W0:Y:S04]  /*06e0*/  LDSM.16.M88.4 R12, [R55] ;  /* 0x00000000370c783b */ /* 0x000e280000000200 */
[----:B------:R-:W3:Y:S04]  /*06f0*/  LDSM.16.M88.4 R32, [R53] ;  /* 0x000000003520783b */ /* 0x000ee80000000200 */
[----:B------:R-:W4:Y:S04]  /*0700*/  LDG.E.128 R24, [R60.64+0x40] ;  /* 0x000040043c187981 */ /* 0x000f28000c1e1d00 */
[----:B------:R-:W-:Y:S06]  /*0710*/  BAR.SYNC.DEFER_BLOCKING 0x0 ;  /* 0x0000000000007b1d */ /* 0x000fec0000010000 */
[----:B------:R-:W5:Y:S01]  /*0720*/  LDG.E.128 R28, [R58.64+0x40] ;  /* 0x000040043a1c7981 */ /* 0x000f62000c1e1d00 */
[C---:B-1----:R-:W-:Y:S08]  /*0730*/  HMMA.16816.F32.BF16 R16, R40.reuse, R20, RZ ;  /* 0x000000142810723c */ /* 0x042ff000000418ff */
[----:B------:R-:W-:Y:S08]  /*0740*/  HMMA.16816.F32.BF16 R40, R40, R10, RZ ;  /* 0x0000000a2828723c */ /* 0x000ff000000418ff */
[C---:B--2---:R-:W-:Y:S08]  /*0750*/  HMMA.16816.F32.BF16 R20, R36.reuse, R20, RZ ;  /* 0x000000142414723c */ /* 0x044ff000000418ff */
[----:B------:R-:W-:Y:S08]  /*0760*/  HMMA.16816.F32.BF16 R36, R36, R10, RZ ;  /* 0x0000000a2424723c */ /* 0x000ff000000418ff */
[C---:B0-----:R-:W-:Y:S08]  /*0770*/  HMMA.16816.F32.BF16 R16, R12.reuse, R6, R16 ;  /* 0x000000060c10723c */ /* 0x041ff00000041810 */
[----:B------:R-:W-:Y:S08]  /*0780*/  HMMA.16816.F32.BF16 R12, R12, R8, R40 ;  /* 0x000000080c0c723c */ /* 0x000ff00000041828 */
[C---:B---3--:R-:W-:Y:S08]  /*0790*/  HMMA.16816.F32.BF16 R20, R32.reuse, R6, R20 ;  /* 0x000000062014723c */ /* 0x048ff00000041814 */
[----:B------:R-:W-:Y:S01]  /*07a0*/  HMMA.16816.F32.BF16 R8, R32, R8, R36 ;  /* 0x000000082008723c */ /* 0x000fe20000041824 */
[----:B----4-:R0:W-:Y:S04]  /*07b0*/  STS.128 [R57], R24 ;  /* 0x0000001839007388 */ /* 0x0101e80000000c00 */
[----:B-----5:R1:W-:Y:S04]  /*07c0*/  STS.128 [R57+0x400], R28 ;  /* 0x0004001c39007388 */ /* 0x0203e80000000c00 */
[----:B------:R-:W-:Y:S06]  /*07d0*/  BAR.SYNC.DEFER_BLOCKING 0x0 ;  /* 0x0000000000007b1d */ /* 0x000fec0000010000 */
[----:B------:R-:W-:Y:S04]  /*07e0*/  LDSM.16.M88.2 R40, [R56+0x400] ;  /* 0x000400003828783b */ /* 0x000fe80000000100 */
[----:B------:R-:W-:Y:S04]  /*07f0*/  LDSM.16.M88.2 R6, [R54+0x400] ;  /* 0x000400003606783b */ /* 0x000fe80000000100 */
[----:B------:R-:W2:Y:S04]  /*0800*/  LDSM.16.M88.4 R36, [R55] ;  /* 0x000000003724783b */ /* 0x000ea80000000200 */
[----:B------:R-:W3:Y:S04]  /*0810*/  LDSM.16.M88.4 R32, [R53] ;  /* 0x000000003520783b */ /* 0x000ee80000000200 */
[----:B0-----:R-:W4:Y:S04]  /*0820*/  LDG.E.128 R24, [R60.64+0x60] ;  /* 0x000060043c187981 */ /* 0x001f28000c1e1d00 */
[----:B------:R-:W-:Y:S06]  /*0830*/  BAR.SYNC.DEFER_BLOCKING 0x0 ;  /* 0x0000000000007b1d */ /* 0x000fec0000010000 */
[----:B-1----:R-:W5:Y:S01]  /*0840*/  LDG.E.128 R28, [R58.64+0x60] ;  /* 0x000060043a1c7981 */ /* 0x002f62000c1e1d00 */
[C---:B--2---:R-:W-:Y:S08]  /*0850*/  HMMA.16816.F32.BF16 R16, R36.reuse, R40, R16 ;  /* 0x000000282410723c */ /* 0x044ff00000041810 */
        /* <DEDUP_REMOVED lines=591> */
[----:B----4-:R-:W-:Y:S04]  /*2d50*/  STS.128 [R57], R24 ;  /* 0x0000001839007388 */ /* 0x010fe80000000c00 */
[----:B-----5:R0:W-:Y:S04]  /*2d60*/  STS.128 [R57+0x400], R28 ;  /* 0x0004001c39007388 */ /* 0x0201e80000000c00 */
[----:B------:R-:W-:Y:S06]  /*2d70*/  BAR.SYNC.DEFER_BLOCKING 0x0 ;  /* 0x0000000000007b1d */ /* 0x000fec0000010000 */
[----:B------:R-:W-:Y:S04]  /*2d80*/  LDSM.16.M88.2 R48, [R56+0x400] ;  /* 0x000400003830783b */ /* 0x000fe80000000100 */
[----:B------:R-:W-:Y:S04]  /*2d90*/  LDSM.16.M88.2 R46, [R54+0x400] ;  /* 0x00040000362e783b */ /* 0x000fe80000000100 */
[----:B------:R-:W1:Y:S04]  /*2da0*/  LDSM.16.M88.4 R36, [R55] ;  /* 0x000000003724783b */ /* 0x000e680000000200 */
[----:B------:R-:W2:Y:S04]  /*2db0*/  LDSM.16.M88.4 R24, [R53] ;  /* 0x000000003518783b */ /* 0x000ea80000000200 */
[----:B0-----:R-:W3:Y:S04]  /*2dc0*/  LDG.E.128 R28, [R60.64+0x5c0] ;  /* 0x0005c0043c1c7981 */ /* 0x001ee8000c1e1d00 */
[----:B------:R-:W-:Y:S06]  /*2dd0*/  BAR.SYNC.DEFER_BLOCKING 0x0 ;  /* 0x0000000000007b1d */ /* 0x000fec0000010000 */
[----:B------:R-:W4:Y:S01]  /*2de0*/  LDG.E.128 R32, [R58.64+0x5c0] ;  /* 0x0005c0043a207981 */ /* 0x000f22000c1e1d00 */
[C---:B-1----:R-:W-:Y:S08]  /*2df0*/  HMMA.16816.F32.BF16 R16, R36.reuse, R48, R16 ;  /* 0x000000302410723c */ /* 0x042ff00000041810 */
[----:B------:R-:W-:Y:S01]  /*2e00*/  HMMA.16816.F32.BF16 R12, R36, R46, R12 ;  /* 0x0000002e240c723c */ /* 0x000fe2000004180c */
[----:B---3--:R0:W-:Y:S04]  /*2e10*/  STS.128 [R57], R28 ;  /* 0x0000001c39007388 */ /* 0x0081e80000000c00 */
[----:B----4-:R-:W-:Y:S04]  /*2e20*/  STS.128 [R57+0x400], R32 ;  /* 0x0004002039007388 */ /* 0x010fe80000000c00 */
[----:B------:R-:W-:Y:S06]  /*2e30*/  BAR.SYNC.DEFER_BLOCKING 0x0 ;  /* 0x0000000000007b1d */ /* 0x000fec0000010000 */
[----:B------:R-:W-:Y:S04]  /*2e40*/  LDSM.16.M88.2 R44, [R56+0x400] ;  /* 0x00040000382c783b */ /* 0x000fe80000000100 */
[----:B------:R-:W-:Y:S04]  /*2e50*/  LDSM.16.M88.2 R6, [R54+0x400] ;  /* 0x000400003606783b */ /* 0x000fe80000000100 */
[----:B0-----:R-:W3:Y:S04]  /*2e60*/  LDG.E.128 R28, [R60.64+0x5e0] ;  /* 0x0005e0043c1c7981 */ /* 0x001ee8000c1e1d00 */
[----:B------:R-:W0:Y:S04]  /*2e70*/  LDSM.16.M88.4 R32, [R55] ;  /* 0x000000003720783b */ /* 0x000e280000000200 */
[----:B------:R-:W1:Y:S04]  /*2e80*/  LDSM.16.M88.4 R36, [R53] ;  /* 0x000000003524783b */ /* 0x000e680000000200 */
[----:B------:R-:W-:Y:S06]  /*2e90*/  BAR.SYNC.DEFER_BLOCKING 0x0 ;  /* 0x0000000000007b1d */ /* 0x000fec0000010000 */
[----:B------:R-:W4:Y:S01]  /*2ea0*/  LDG.E.128 R40, [R58.64+0x5e0] ;  /* 0x0005e0043a287981 */ /* 0x000f22000c1e1d00 */
[C---:B--2---:R-:W-:Y:S08]  /*2eb0*/  HMMA.16816.F32.BF16 R20, R24.reuse, R48, R20 ;  /* 0x000000301814723c */ /* 0x044ff00000041814 */
[----:B------:R-:W-:Y:S08]  /*2ec0*/  HMMA.16816.F32.BF16 R8, R24, R46, R8 ;  /* 0x0000002e1808723c */ /* 0x000ff00000041808 */
[C---:B0-----:R-:W-:Y:S08]  /*2ed0*/  HMMA.16816.F32.BF16 R16, R32.reuse, R44, R16 ;  /* 0x0000002c2010723c */ /* 0x041ff00000041810 */
[----:B------:R-:W-:Y:S01]  /*2ee0*/  HMMA.16816.F32.BF16 R12, R32, R6, R12 ;  /* 0x00000006200c723c */ /* 0x000fe2000004180c */
[C---:B------:R-:W-:Y:S01]  /*2ef0*/  IMAD.SHL.U32 R26, R2.reuse, 0x2, RZ ;  /* 0x00000002021a7824 */ /* 0x040fe200078e00ff */
[----:B------:R-:W-:-:S04]  /*2f00*/  LOP3.LUT R2, R2, 0x8, RZ, 0xc0, !PT ;  /* 0x0000000802027812 */ /* 0x000fc800078ec0ff */
[----:B------:R-:W-:Y:S01]  /*2f10*/  LOP3.LUT R26, R26, 0x6, RZ, 0xc0, !PT ;  /* 0x000000061a1a7812 */ /* 0x000fe200078ec0ff */
[----:B------:R-:W-:Y:S02]  /*2f20*/  IMAD.SHL.U32 R27, R2, 0x8, RZ ;  /* 0x00000008021b7824 */ /* 0x000fe400078e00ff */
[----:B------:R-:W-:Y:S02]  /*2f30*/  IMAD.SHL.U32 R50, R50, 0x8, RZ ;  /* 0x0000000832327824 */ /* 0x000fe400078e00ff */
[----:B------:R-:W-:-:S05]  /*2f40*/  IMAD R26, R51, 0x8, R26 ;  /* 0x00000008331a7824 */ /* 0x000fca00078e021a */
[----:B------:R-:W-:Y:S01]  /*2f50*/  IADD3 R26, R50, R26, R27 ;  /* 0x0000001a321a7210 */ /* 0x000fe20007ffe01b */
[----:B-1----:R-:W-:Y:S03]  /*2f60*/  HMMA.16816.F32.BF16 R20, R36, R44, R20 ;  /* 0x0000002c2414723c */ /* 0x002fe60000041814 */
[----:B------:R-:W-:Y:S02]  /*2f70*/  LOP3.LUT R2, R26, 0x8, R5, 0xf8, !PT ;  /* 0x000000081a027812 */ /* 0x000fe400078ef805 */
[----:B------:R-:W-:-:S03]  /*2f80*/  SHF.R.U32.HI R26, RZ, 0x2, R26 ;  /* 0x00000002ff1a7819 */ /* 0x000fc6000001161a */
[----:B------:R-:W-:Y:S07]  /*2f90*/  HMMA.16816.F32.BF16 R36, R36, R6, R8 ;  /* 0x000000062424723c */ /* 0x000fee0000041808 */
[C---:B------:R-:W-:Y:S02]  /*2fa0*/  LOP3.LUT R6, R2.reuse, 0x100, RZ, 0xfc, !PT ;  /* 0x0000010002067812 */ /* 0x040fe400078efcff */
[----:B------:R-:W-:Y:S02]  /*2fb0*/  LOP3.LUT R11, R2, 0x110, RZ, 0x3c, !PT ;  /* 0x00000110020b7812 */ /* 0x000fe400078e3cff */
[----:B------:R-:W-:-:S02]  /*2fc0*/  LOP3.LUT R7, R26, 0x38, RZ, 0xc0, !PT ;  /* 0x000000381a077812 */ /* 0x000fc400078ec0ff */
[----:B------:R-:W-:Y:S02]  /*2fd0*/  SHF.R.U32.HI R26, RZ, 0x2, R11 ;  /* 0x00000002ff1a7819 */ /* 0x000fe4000001160b */
[----:B------:R-:W-:Y:S02]  /*2fe0*/  LOP3.LUT R10, R2, 0x10, RZ, 0x3c, !PT ;  /* 0x00000010020a7812 */ /* 0x000fe400078e3cff */
[----:B------:R-:W-:Y:S01]  /*2ff0*/  LOP3.LUT R26, R26, 0x3ffffff8, RZ, 0xc0, !PT ;  /* 0x3ffffff81a1a7812 */ /* 0x000fe200078ec0ff */
[----:B------:R-:W-:Y:S02]  /*3000*/  IMAD.IADD R2, R2, 0x1, R7 ;  /* 0x0000000102027824 */ /* 0x000fe400078e0207 */
[----:B------:R-:W-:Y:S02]  /*3010*/  IMAD.IADD R10, R7, 0x1, R10 ;  /* 0x00000001070a7824 */ /* 0x000fe400078e020a */
[----:B------:R-:W-:-:S04]  /*3020*/  IMAD.IADD R26, R11, 0x1, R26 ;  /* 0x000000010b1a7824 */ /* 0x000fc800078e021a */
[----:B------:R-:W-:Y:S01]  /*3030*/  IMAD.SHL.U32 R26, R26, 0x2, RZ ;  /* 0x000000021a1a7824 */ /* 0x000fe200078e00ff */
[----:B------:R-:W-:Y:S02]  /*3040*/  LOP3.LUT R3, R3, 0x18, R4, 0xf8, !PT ;  /* 0x0000001803037812 */ /* 0x000fe400078ef804 */
[----:B------:R-:W-:Y:S02]  /*3050*/  LOP3.LUT R52, R52, 0xf, R5, 0xf8, !PT ;  /* 0x0000000f34347812 */ /* 0x000fe400078ef805 */
[----:B------:R-:W-:-:S04]  /*3060*/  ISETP.GE.AND P0, PT, R3, 0x300, PT ;  /* 0x000003000300780c */ /* 0x000fc80003f06270 */
[C---:B------:R-:W-:Y:S01]  /*3070*/  ISETP.LT.AND P1, PT, R52.reuse, 0x4d, !P0 ;  /* 0x0000004d3400780c */ /* 0x040fe20004721270 */
[----:B------:R-:W-:Y:S01]  /*3080*/  IMAD R5, R52, 0x300, R3 ;  /* 0x0000030034057824 */ /* 0x000fe200078e0203 */
[----:B---3--:R-:W-:Y:S04]  /*3090*/  STS.128 [R57], R28 ;  /* 0x0000001c39007388 */ /* 0x008fe80000000c00 */
[----:B----4-:R-:W-:Y:S04]  /*30a0*/  STS.128 [R57+0x400], R40 ;  /* 0x0004002839007388 */ /* 0x010fe80000000c00 */
[----:B------:R-:W-:Y:S06]  /*30b0*/  BAR.SYNC.DEFER_BLOCKING 0x0 ;  /* 0x0000000000007b1d */ /* 0x000fec0000010000 */
[----:B------:R-:W-:Y:S04]  /*30c0*/  LDSM.16.M88.2 R40, [R56+0x400] ;  /* 0x000400003828783b */ /* 0x000fe80000000100 */
[----:B------:R-:W0:Y:S04]  /*30d0*/  LDSM.16.M88.4 R28, [R55] ;  /* 0x00000000371c783b */ /* 0x000e280000000200 */
[----:B------:R-:W1:Y:S04]  /*30e0*/  LDSM.16.M88.2 R24, [R54+0x400] ;  /* 0x000400003618783b */ /* 0x000e680000000100 */
[----:B------:R-:W2:Y:S01]  /*30f0*/  LDSM.16.M88.4 R32, [R53] ;  /* 0x000000003520783b */ /* 0x000ea20000000200 */
[C---:B0-----:R-:W-:Y:S08]  /*3100*/  HMMA.16816.F32.BF16 R16, R28.reuse, R40, R16 ;  /* 0x000000281c10723c */ /* 0x041ff00000041810 */
[----:B-1----:R-:W-:Y:S07]  /*3110*/  HMMA.16816.F32.BF16 R12, R28, R24, R12 ;  /* 0x000000181c0c723c */ /* 0x002fee000004180c */
[----:B------:R-:W-:-:S04]  /*3120*/  LOP3.LUT R29, R27, 0x138, R4, 0xf8, !PT ;  /* 0x000001381b1d7812 */ /* 0x000fc800078ef804 */
[----:B------:R-:W-:-:S04]  /*3130*/  LOP3.LUT R29, R29, R50, RZ, 0xfc, !PT ;  /* 0x000000321d1d7212 */ /* 0x000fc800078efcff */
[----:B------:R-:W-:-:S04]  /*3140*/  SHF.R.U32.HI R8, RZ, 0x2, R29 ;  /* 0x00000002ff087819 */ /* 0x000fc8000001161d */
[----:B------:R-:W-:Y:S02]  /*3150*/  LOP3.LUT R28, R8, 0x78, RZ, 0xc0, !PT ;  /* 0x00000078081c7812 */ /* 0x000fe400078ec0ff */
[----:B------:R-:W-:-:S04]  /*3160*/  SHF.R.U32.HI R8, RZ, 0x2, R6 ;  /* 0x00000002ff087819 */ /* 0x000fc80000011606 */
[----:B------:R-:W-:Y:S02]  /*3170*/  LOP3.LUT R9, R8, 0x3ffffff8, RZ, 0xc0, !PT ;  /* 0x3ffffff808097812 */ /* 0x000fe400078ec0ff */
[----:B------:R-:W-:-:S03]  /*3180*/  F2FP.BF16.PACK_AB R17, R17, R16 ;  /* 0x000000101111723e */ /* 0x000fc600000010ff */
[----:B------:R-:W-:Y:S01]  /*3190*/  IMAD.IADD R9, R6, 0x1, R9 ;  /* 0x0000000106097824 */ /* 0x000fe200078e0209 */
[----:B------:R-:W-:Y:S01]  /*31a0*/  F2FP.BF16.PACK_AB R18, R19, R18 ;  /* 0x000000121312723e */ /* 0x000fe200000010ff */
[----:B------:R-:W-:Y:S01]  /*31b0*/  IMAD.SHL.U32 R6, R2, 0x2, RZ ;  /* 0x0000000202067824 */ /* 0x000fe200078e00ff */
[----:B------:R-:W-:Y:S01]  /*31c0*/  BAR.SYNC.DEFER_BLOCKING 0x0 ;  /* 0x0000000000007b1d */ /* 0x000fe20000010000 */
[----:B------:R-:W-:Y:S01]  /*31d0*/  F2FP.BF16.PACK_AB R13, R13, R12 ;  /* 0x0000000c0d0d723e */ /* 0x000fe200000010ff */
[----:B------:R-:W-:Y:S01]  /*31e0*/  IMAD.SHL.U32 R7, R9, 0x2, RZ ;  /* 0x0000000209077824 */ /* 0x000fe200078e00ff */
[----:B------:R-:W-:Y:S01]  /*31f0*/  F2FP.BF16.PACK_AB R15, R15, R14 ;  /* 0x0000000e0f0f723e */ /* 0x000fe200000010ff */
[----:B------:R-:W-:Y:S02]  /*3200*/  IMAD.SHL.U32 R12, R10, 0x2, RZ ;  /* 0x000000020a0c7824 */ /* 0x000fe400078e00ff */
[----:B------:R-:W-:Y:S04]  /*3210*/  STS [R6], R17 ;  /* 0x0000001106007388 */ /* 0x000fe80000000800 */
[----:B------:R-:W-:Y:S04]  /*3220*/  STS [R7], R18 ;  /* 0x0000001207007388 */ /* 0x000fe80000000800 */
[----:B------:R-:W-:Y:S04]  /*3230*/  STS [R12], R13 ;  /* 0x0000000d0c007388 */ /* 0x000fe80000000800 */
[----:B------:R-:W-:Y:S01]  /*3240*/  STS [R26], R15 ;  /* 0x0000000f1a007388 */ /* 0x000fe20000000800 */
[----:B------:R-:W-:Y:S01]  /*3250*/  IMAD.IADD R28, R29, 0x1, R28 ;  /* 0x000000011d1c7824 */ /* 0x000fe200078e021c */
[C---:B--2---:R-:W-:Y:S03]  /*3260*/  HMMA.16816.F32.BF16 R20, R32.reuse, R40, R20 ;  /* 0x000000282014723c */ /* 0x044fe60000041814 */
[----:B------:R-:W-:Y:S01]  /*3270*/  IMAD.SHL.U32 R28, R28, 0x2, RZ ;  /* 0x000000021c1c7824 */ /* 0x000fe200078e00ff */
[----:B------:R-:W-:Y:S04]  /*3280*/  BAR.SYNC.DEFER_BLOCKING 0x0 ;  /* 0x0000000000007b1d */ /* 0x000fe80000010000 */
[----:B------:R-:W-:Y:S02]  /*3290*/  HMMA.16816.F32.BF16 R36, R32, R24, R36 ;  /* 0x000000182024723c */ /* 0x000fe40000041824 */
[----:B------:R-:W0:-:S14]  /*32a0*/  LDS.128 R8, [R28] ;  /* 0x000000001c087984 */ /* 0x000e1c0000000c00 */
[----:B------:R-:W-:Y:S01]  /*32b0*/  F2FP.BF16.PACK_AB R21, R21, R20 ;  /* 0x000000141515723e */ /* 0x000fe200000010ff */
[----:B------:R-:W-:Y:S01]  /*32c0*/  BAR.SYNC.DEFER_BLOCKING 0x0 ;  /* 0x0000000000007b1d */ /* 0x000fe20000010000 */
[----:B------:R-:W-:-:S06]  /*32d0*/  F2FP.BF16.PACK_AB R22, R23, R22 ;  /* 0x000000161716723e */ /* 0x000fcc00000010ff */
[----:B------:R-:W-:Y:S02]  /*32e0*/  F2FP.BF16.PACK_AB R37, R37, R36 ;  /* 0x000000242525723e */ /* 0x000fe400000010ff */
[----:B------:R-:W-:Y:S02]  /*32f0*/  F2FP.BF16.PACK_AB R39, R39, R38 ;  /* 0x000000262727723e */ /* 0x000fe400000010ff */
[----:B------:R-:W-:Y:S01]  /*3300*/  LOP3.LUT R2, R52, 0x10, RZ, 0xfc, !PT ;  /* 0x0000001034027812 */ /* 0x000fe200078efcff */
[----:B------:R1:W-:Y:S04]  /*3310*/  STS [R6], R21 ;  /* 0x0000001506007388 */ /* 0x0003e80000000800 */
[----:B------:R1:W-:Y:S04]  /*3320*/  STS [R7], R22 ;  /* 0x0000001607007388 */ /* 0x0003e80000000800 */
[----:B------:R1:W-:Y:S04]  /*3330*/  STS [R12], R37 ;  /* 0x000000250c007388 */ /* 0x0003e80000000800 */
[----:B------:R1:W-:Y:S04]  /*3340*/  STS [R26], R39 ;  /* 0x000000271a007388 */ /* 0x0003e80000000800 */
[----:B------:R-:W-:Y:S01]  /*3350*/  BAR.SYNC.DEFER_BLOCKING 0x0 ;  /* 0x0000000000007b1d */ /* 0x000fe20000010000 */
[----:B------:R-:W-:Y:S01]  /*3360*/  ISETP.LT.AND P0, PT, R2, 0x4d, !P0 ;  /* 0x0000004d0200780c */ /* 0x000fe20004701270 */
[----:B------:R-:W-:-:S05]  /*3370*/  IMAD.WIDE R2, R5, R0, c[0x0][0x170] ;  /* 0x00005c0005027625 */ /* 0x000fca00078e0200 */
[----:B0-----:R1:W-:Y:S07]  /*3380*/  @P1 STG.E.128 [R2.64], R8 ;  /* 0x0000000802001986 */ /* 0x0013ee000c101d04 */
[----:B------:R-:W-:Y:S05]  /*3390*/  @!P0 EXIT ;  /* 0x000000000000894d */ /* 0x000fea0003800000 */
[----:B------:R-:W0:Y:S01]  /*33a0*/  LDS.128 R28, [R28] ;  /* 0x000000001c1c7984 */ /* 0x000e220000000c00 */
[----:B-1----:R-:W-:-:S05]  /*33b0*/  IADD3 R3, R5, 0x3000, RZ ;  /* 0x0000300005037810 */ /* 0x002fca0007ffe0ff */
[----:B------:R-:W-:-:S05]  /*33c0*/  IMAD.WIDE R2, R3, R0, c[0x0][0x170] ;  /* 0x00005c0003027625 */ /* 0x000fca00078e0200 */
[----:B0-----:R-:W-:Y:S01]  /*33d0*/  STG.E.128 [R2.64], R28 ;  /* 0x0000001c02007986 */ /* 0x001fe2000c101d04 */
[----:B------:R-:W-:Y:S05]  /*33e0*/  EXIT ;  /* 0x000000000000794d */ /* 0x000fea0003800000 */
.L_x_0:
[----:B------:R-:W-:-:S00]  /*33f0*/  BRA `(.L_x_0) ;  /* 0xfffffff000007947 */ /* 0x000fc0000383ffff */
[----:B------:R-:W-:-:S00]  /*3400*/  NOP ;  /* 0x0000000000007918 */ /* 0x000fc00000000000 */
[----:B------:R-:W-:-:S00]  /*3410*/  NOP ;  /* 0x0000000000007918 */ /* 0x000fc00000000000 */
[----:B------:R-:W-:-:S00]  /*3420*/  NOP ;  /* 0x0000000000007918 */ /* 0x000fc00000000000 */
[----:B------:R-:W-:-:S00]  /*3430*/  NOP ;  /* 0x0000000000007918 */ /* 0x000fc00000000000 */
[----:B------:R-:W-:-:S00]  /*3440*/  NOP ;  /* 0x0000000000007918 */ /* 0x000fc00000000000 */
[----:B------:R-:W-:-:S00]  /*3450*/  NOP ;  /* 0x0000000000007918 */ /* 0x000fc00000000000 */
[----:B------:R-:W-:-:S00]  /*3460*/  NOP ;  /* 0x0000000000007918 */ /* 0x000fc00000000000 */
[----:B------:R-:W-:-:S00]  /*3470*/  NOP ;  /* 0x0000000000007918 */ /* 0x000fc00000000000 */
.L_x_1:


//--------------------- .nv.shared.triton_mm      --------------------------
	.section	.nv.shared.triton_mm,"aw",@nobits
	.sectionflags	@""
	.align	16
